	.headerflags	@"EF_CUDA_TEXMODE_UNIFIED EF_CUDA_64BIT_ADDRESS EF_CUDA_ACCELERATORS EF_CUDA_SM90 EF_CUDA_VIRTUAL_SM(EF_CUDA_SM90)"
	.elftype	@"ET_EXEC"


//--------------------- .nv.info                  --------------------------
	.section	.nv.info,"",@"SHT_CUDA_INFO"
	.align	4


	//----- nvinfo : EIATTR_REGCOUNT
	.align		4
        /*0000*/ 	.byte	0x04, 0x2f
        /*0002*/ 	.short	(.L_3 - .L_2)
	.align		4
.L_2:
        /*0004*/ 	.word	index@(triton_poi_fused_div_1)
        /*0008*/ 	.word	0x00000010


	//----- nvinfo : EIATTR_MIN_STACK_SIZE
	.align		4
.L_3:
        /*000c*/ 	.byte	0x04, 0x12
        /*000e*/ 	.short	(.L_5 - .L_4)
	.align		4
.L_4:
        /*0010*/ 	.word	index@(triton_poi_fused_div_1)
        /*0014*/ 	.word	0x00000000


	//----- nvinfo : EIATTR_FRAME_SIZE
	.align		4
.L_5:
        /*0018*/ 	.byte	0x04, 0x11
        /*001a*/ 	.short	(.L_7 - .L_6)
	.align		4
.L_6:
        /*001c*/ 	.word	index@(triton_poi_fused_div_1)
        /*0020*/ 	.word	0x00000000


	//----- nvinfo : EIATTR_MIN_STACK_SIZE
	.align		4
.L_7:
        /*0024*/ 	.byte	0x04, 0x12
        /*0026*/ 	.short	(.L_9 - .L_8)
	.align		4
.L_8:
        /*0028*/ 	.word	index@(triton_poi_fused_div_1)
        /*002c*/ 	.word	0x00000000
.L_9:


//--------------------- .nv.info.triton_poi_fused_div_1 --------------------------
	.section	.nv.info.triton_poi_fused_div_1,"",@"SHT_CUDA_INFO"
	.sectionflags	@""
	.align	4


	//----- nvinfo : EIATTR_CUDA_API_VERSION
	.align		4
        /*0000*/ 	.byte	0x04, 0x37
        /*0002*/ 	.short	(.L_11 - .L_10)
.L_10:
        /*0004*/ 	.word	0x0000007c


	//----- nvinfo : EIATTR_KPARAM_INFO
	.align		4
.L_11:
        /*0008*/ 	.byte	0x04, 0x17
        /*000a*/ 	.short	(.L_13 - .L_12)
.L_12:
        /*000c*/ 	.word	0x00000000
        /*0010*/ 	.short	0x0002
        /*0012*/ 	.short	0x0010
        /*0014*/ 	.byte	0x00, 0xf0, 0x11, 0x00


	//----- nvinfo : EIATTR_KPARAM_INFO
	.align		4
.L_13:
        /*0018*/ 	.byte	0x04, 0x17
        /*001a*/ 	.short	(.L_15 - .L_14)
.L_14:
        /*001c*/ 	.word	0x00000000
        /*0020*/ 	.short	0x0001
        /*0022*/ 	.short	0x0008
        /*0024*/ 	.byte	0x00, 0xf4, 0x21, 0x00


	//----- nvinfo : EIATTR_KPARAM_INFO
	.align		4
.L_15:
        /*0028*/ 	.byte	0x04, 0x17
        /*002a*/ 	.short	(.L_17 - .L_16)
.L_16:
        /*002c*/ 	.word	0x00000000
        /*0030*/ 	.short	0x0000
        /*0032*/ 	.short	0x0000
        /*0034*/ 	.byte	0x00, 0xf4, 0x21, 0x00


	//----- nvinfo : EIATTR_SPARSE_MMA_MASK
	.align		4
.L_17:
        /*0038*/ 	.byte	0x03, 0x50
        /*003a*/ 	.short	0x0000


	//----- nvinfo : EIATTR_MAXREG_COUNT
	.align		4
        /*003c*/ 	.byte	0x03, 0x1b
        /*003e*/ 	.short	0x00ff


	//----- nvinfo : EIATTR_EXIT_INSTR_OFFSETS
	.align		4
        /*0040*/ 	.byte	0x04, 0x1c
        /*0042*/ 	.short	(.L_19 - .L_18)


	//   ....[0]....
.L_18:
        /*0044*/ 	.word	0x000002c0


	//   ....[1]....
        /*0048*/ 	.word	0x000002e0


	//----- nvinfo : EIATTR_REQNTID
	.align		4
.L_19:
        /*004c*/ 	.byte	0x04, 0x10
        /*004e*/ 	.short	(.L_21 - .L_20)
.L_20:
        /*0050*/ 	.word	0x00000020
        /*0054*/ 	.word	0x00000001
        /*0058*/ 	.word	0x00000001


	//----- nvinfo : EIATTR_CBANK_PARAM_SIZE
	.align		4
.L_21:
        /*005c*/ 	.byte	0x03, 0x19
        /*005e*/ 	.short	0x0014


	//----- nvinfo : EIATTR_PARAM_CBANK
	.align		4
        /*0060*/ 	.byte	0x04, 0x0a
        /*0062*/ 	.short	(.L_23 - .L_22)
	.align		4
.L_22:
        /*0064*/ 	.word	index@(.nv.constant0.triton_poi_fused_div_1)
        /*0068*/ 	.short	0x0210
        /*006a*/ 	.short	0x0014


	//----- nvinfo : EIATTR_SW_WAR
	.align		4
.L_23:
        /*006c*/ 	.byte	0x04, 0x36
        /*006e*/ 	.short	(.L_25 - .L_24)
.L_24:
        /*0070*/ 	.word	0x00000008
.L_25:


//--------------------- .nv.callgraph             --------------------------
	.section	.nv.callgraph,"",@"SHT_CUDA_CALLGRAPH"
	.align	4
	.sectionentsize	8
	.align		4
        /*0000*/ 	.word	0x00000000
	.align		4
        /*0004*/ 	.word	0xffffffff
	.align		4
        /*0008*/ 	.word	0x00000000
	.align		4
        /*000c*/ 	.word	0xfffffffe
	.align		4
        /*0010*/ 	.word	0x00000000
	.align		4
        /*0014*/ 	.word	0xfffffffd
	.align		4
        /*0018*/ 	.word	0x00000000
	.align		4
        /*001c*/ 	.word	0xfffffffc


//--------------------- .nv.constant4             --------------------------
	.section	.nv.constant4,"a",@progbits
	.align	8
	.align		8
.nv.constant4:
        /*0000*/ 	.dword	_$_str
	.align		8
        /*0008*/ 	.dword	_$_str_$_2


//--------------------- .text.triton_poi_fused_div_1 --------------------------
	.section	.text.triton_poi_fused_div_1,"ax",@progbits
	.align	128
        .global         triton_poi_fused_div_1
        .type           triton_poi_fused_div_1,@function
        .size           triton_poi_fused_div_1,(.L_x_1 - triton_poi_fused_div_1)
        .other          triton_poi_fused_div_1,@"STO_CUDA_ENTRY STV_DEFAULT"
triton_poi_fused_div_1:
.text.triton_poi_fused_div_1:
[----:B------:R-:W0:Y:S02]  /*0000*/  LDC R1, c[0x0][0x28] ;  /* 0x00000a00ff017b82 */ /* 0x000e240000000800 */
[----:B------:R-:W1:Y:S01]  /*0010*/  S2R R10, SR_TID.X ;  /* 0x00000000000a7919 */ /* 0x000e620000002100 */
[----:B------:R-:W2:Y:S01]  /*0020*/  LDC.64 R2, c[0x0][0x210] ;  /* 0x00008400ff027b82 */ /* 0x000ea20000000a00 */
[----:B------:R-:W-:Y:S01]  /*0030*/  IMAD.MOV.U32 R6, RZ, RZ, RZ ;  /* 0x000000ffff067224 */ /* 0x000fe200078e00ff */
[----:B------:R-:W-:Y:S01]  /*0040*/  ULDC.64 UR4, c[0x0][0x208] ;  /* 0x0000820000047ab9 */ /* 0x000fe20000000a00 */
[----:B------:R-:W3:Y:S01]  /*0050*/  S2R R7, SR_CTAID.X ;  /* 0x0000000000077919 */ /* 0x000ee20000002500 */
[----:B-1----:R-:W-:Y:S02]  /*0060*/  LOP3.LUT R0, R10, 0xf, RZ, 0xc0, !PT ;  /* 0x0000000f0a007812 */ /* 0x002fe400078ec0ff */
[----:B---3--:R-:W-:-:S03]  /*0070*/  SHF.R.S32.HI R4, RZ, 0x1b, R7 ;  /* 0x0000001bff047819 */ /* 0x008fc60000011407 */
[----:B------:R-:W-:Y:S01]  /*0080*/  IMAD R7, R7, 0x10, R0 ;  /* 0x0000001007077824 */ /* 0x000fe200078e0200 */
[----:B------:R-:W-:-:S04]  /*0090*/  SGXT R0, R4, 0x1 ;  /* 0x000000010400781a */ /* 0x000fc80000000200 */
[----:B------:R-:W-:Y:S02]  /*00a0*/  ISETP.GE.AND P0, PT, R7, 0x10, PT ;  /* 0x000000100700780c */ /* 0x000fe40003f06270 */
[----:B------:R-:W-:-:S04]  /*00b0*/  LEA.HI R0, R0, R7, RZ, 0x2 ;  /* 0x0000000700007211 */ /* 0x000fc800078f10ff */
[----:B------:R-:W-:-:S04]  /*00c0*/  LOP3.LUT R0, R0, 0xfffffffc, RZ, 0xc0, !PT ;  /* 0xfffffffc00007812 */ /* 0x000fc800078ec0ff */
[----:B------:R-:W-:Y:S01]  /*00d0*/  IADD3 R5, R7, -R0, RZ ;  /* 0x8000000007057210 */ /* 0x000fe20007ffe0ff */
[----:B------:R-:W-:-:S04]  /*00e0*/  HFMA2.MMA R0, -RZ, RZ, 0, 0 ;  /* 0x00000000ff007435 */ /* 0x000fc800000001ff */
[----:B--2---:R-:W-:Y:S01]  /*00f0*/  IMAD.WIDE R4, R5, 0x4, R2 ;  /* 0x0000000405047825 */ /* 0x004fe200078e0202 */
[----:B------:R-:W-:-:S04]  /*0100*/  CS2R R8, SRZ ;  /* 0x0000000000087805 */ /* 0x000fc8000001ff00 */
[----:B------:R-:W2:Y:S04]  /*0110*/  @!P0 LDG.E.EL R6, desc[UR4][R4.64+0x10] ;  /* 0x0000100404068981 */ /* 0x000ea8000c2e1900 */
[----:B------:R-:W3:Y:S04]  /*0120*/  @!P0 LDG.E.EL R0, desc[UR4][R4.64] ;  /* 0x0000000404008981 */ /* 0x000ee8000c2e1900 */
[----:B------:R-:W4:Y:S04]  /*0130*/  @!P0 LDG.E.EL R8, desc[UR4][R4.64+0x20] ;  /* 0x0000200404088981 */ /* 0x000f28000c2e1900 */
[----:B------:R-:W5:Y:S01]  /*0140*/  @!P0 LDG.E.EL R9, desc[UR4][R4.64+0x30] ;  /* 0x0000300404098981 */ /* 0x000f62000c2e1900 */
[----:B------:R-:W-:-:S02]  /*0150*/  IMAD.MOV.U32 R13, RZ, RZ, RZ ;  /* 0x000000ffff0d7224 */ /* 0x000fc400078e00ff */
[----:B------:R-:W-:-:S05]  /*0160*/  IMAD.WIDE R2, R7, 0x4, R2 ;  /* 0x0000000407027825 */ /* 0x000fca00078e0202 */
[----:B------:R1:W5:Y:S02]  /*0170*/  @!P0 LDG.E R13, desc[UR4][R2.64] ;  /* 0x00000004020d8981 */ /* 0x000364000c1e1900 */
[----:B-1----:R-:W1:Y:S02]  /*0180*/  LDC.64 R2, c[0x0][0x218] ;  /* 0x00008600ff027b82 */ /* 0x002e640000000a00 */
[----:B-1----:R-:W-:-:S04]  /*0190*/  IMAD.WIDE R2, R7, 0x4, R2 ;  /* 0x0000000407027825 */ /* 0x002fc800078e0202 */
[----:B--2---:R-:W-:-:S04]  /*01a0*/  FMUL R11, R6, R6 ;  /* 0x00000006060b7220 */ /* 0x004fc80000400000 */
[----:B---3--:R-:W-:-:S04]  /*01b0*/  FFMA R11, R0, R0, R11 ;  /* 0x00000000000b7223 */ /* 0x008fc8000000000b */
[----:B----4-:R-:W-:-:S04]  /*01c0*/  FFMA R8, R8, R8, R11 ;  /* 0x0000000808087223 */ /* 0x010fc8000000000b */
[----:B-----5:R-:W-:-:S04]  /*01d0*/  FFMA R8, R9, R9, R8 ;  /* 0x0000000909087223 */ /* 0x020fc80000000008 */
[----:B------:R-:W1:Y:S02]  /*01e0*/  MUFU.SQRT R0, R8 ;  /* 0x0000000800007308 */ /* 0x000e640000002000 */
[C---:B-1----:R-:W-:Y:S02]  /*01f0*/  FSETP.GT.AND P0, PT, R0.reuse, 9.9999999600419720025e-13, PT ;  /* 0x2b8cbccc0000780b */ /* 0x042fe40003f04000 */
[----:B------:R-:W-:-:S11]  /*0200*/  FSETP.NAN.AND P1, PT, R0, R0, PT ;  /* 0x000000000000720b */ /* 0x000fd60003f28000 */
[----:B------:R-:W-:Y:S02]  /*0210*/  @!P0 FSEL R0, R0, 9.9999999600419720025e-13, P1 ;  /* 0x2b8cbccc00008808 */ /* 0x000fe40000800000 */
[----:B------:R-:W-:Y:S02]  /*0220*/  LOP3.LUT P0, RZ, R10, 0x10, RZ, 0xc0, !PT ;  /* 0x000000100aff7812 */ /* 0x000fe4000780c0ff */
[C---:B------:R-:W-:Y:S02]  /*0230*/  FSETP.GT.AND P1, PT, R0.reuse, 8.50705917302346158658e+37, PT ;  /* 0x7e8000000000780b */ /* 0x040fe40003f24000 */
[----:B------:R-:W-:Y:S02]  /*0240*/  FSETP.GEU.AND P2, PT, R0, 1.175494350822287508e-38, PT ;  /* 0x008000000000780b */ /* 0x000fe40003f4e000 */
[----:B------:R-:W-:-:S09]  /*0250*/  ISETP.LT.AND P0, PT, R7, 0x10, !P0 ;  /* 0x000000100700780c */ /* 0x000fd20004701270 */
[----:B------:R-:W-:Y:S01]  /*0260*/  @P1 FMUL R0, R0, 0.25 ;  /* 0x3e80000000001820 */ /* 0x000fe20000400000 */
[----:B------:R-:W-:-:S03]  /*0270*/  @P1 FMUL R13, R13, 0.25 ;  /* 0x3e8000000d0d1820 */ /* 0x000fc60000400000 */
[----:B------:R-:W-:Y:S01]  /*0280*/  @!P2 FMUL R0, R0, 16777216 ;  /* 0x4b8000000000a820 */ /* 0x000fe20000400000 */
[----:B------:R-:W-:-:S05]  /*0290*/  @!P2 FMUL R13, R13, 16777216 ;  /* 0x4b8000000d0da820 */ /* 0x000fca0000400000 */
[----:B------:R-:W1:Y:S02]  /*02a0*/  MUFU.RCP R0, R0 ;  /* 0x0000000000007308 */ /* 0x000e640000001000 */
[----:B-1----:R-:W-:Y:S01]  /*02b0*/  FMUL R13, R0, R13 ;  /* 0x0000000d000d7220 */ /* 0x002fe20000400000 */
[----:B------:R-:W-:Y:S06]  /*02c0*/  @!P0 EXIT ;  /* 0x000000000000894d */ /* 0x000fec0003800000 */
[----:B------:R-:W-:Y:S01]  /*02d0*/  STG.E desc[UR4][R2.64], R13 ;  /* 0x0000000d02007986 */ /* 0x000fe2000c101904 */
[----:B------:R-:W-:Y:S05]  /*02e0*/  EXIT ;  /* 0x000000000000794d */ /* 0x000fea0003800000 */
.L_x_0:
[----:B------:R-:W-:-:S00]  /*02f0*/  BRA `(.L_x_0) ;  /* 0xfffffffc00fc7947 */ /* 0x000fc0000383ffff */
[----:B------:R-:W-:-:S00]  /*0300*/  NOP ;  /* 0x0000000000007918 */ /* 0x000fc00000000000 */
[----:B------:R-:W-:-:S00]  /*0310*/  NOP ;  /* 0x0000000000007918 */ /* 0x000fc00000000000 */
[----:B------:R-:W-:-:S00]  /*0320*/  NOP ;  /* 0x0000000000007918 */ /* 0x000fc00000000000 */
[----:B------:R-:W-:-:S00]  /*0330*/  NOP ;  /* 0x0000000000007918 */ /* 0x000fc00000000000 */
[----:B------:R-:W-:-:S00]  /*0340*/  NOP ;  /* 0x0000000000007918 */ /* 0x000fc00000000000 */
[----:B------:R-:W-:-:S00]  /*0350*/  NOP ;  /* 0x0000000000007918 */ /* 0x000fc00000000000 */
[----:B------:R-:W-:-:S00]  /*0360*/  NOP ;  /* 0x0000000000007918 */ /* 0x000fc00000000000 */
[----:B------:R-:W-:-:S00]  /*0370*/  NOP ;  /* 0x0000000000007918 */ /* 0x000fc00000000000 */
.L_x_1:


//--------------------- .nv.global.init           --------------------------
	.section	.nv.global.init,"aw",@progbits
.nv.global.init:
	.type		_$_str,@object
	.size		_$_str,(_$_str_$_2 - _$_str)
_$_str:
        /*0000*/ 	.byte	0x5f, 0x5f, 0x43, 0x55, 0x44, 0x41, 0x5f, 0x46, 0x54, 0x5a, 0x00
	.type		_$_str_$_2,@object
	.size		_$_str_$_2,(.L_1 - _$_str_$_2)
_$_str_$_2:
        /*000b*/ 	.byte	0x5f, 0x5f, 0x43, 0x55, 0x44, 0x41, 0x5f, 0x50, 0x52, 0x45, 0x43, 0x5f, 0x53, 0x51, 0x52, 0x54
        /*001b*/ 	.byte	0x00
.L_1:


//--------------------- .nv.constant0.triton_poi_fused_div_1 --------------------------
	.section	.nv.constant0.triton_poi_fused_div_1,"a",@progbits
	.sectionflags	@""
	.align	4
.nv.constant0.triton_poi_fused_div_1:
	.zero		548
